	.headerflags	@"EF_CUDA_TEXMODE_UNIFIED EF_CUDA_64BIT_ADDRESS EF_CUDA_ACCELERATORS EF_CUDA_SM90 EF_CUDA_VIRTUAL_SM(EF_CUDA_SM90)"
	.elftype	@"ET_EXEC"


//--------------------- .nv.info                  --------------------------
	.section	.nv.info,"",@"SHT_CUDA_INFO"
	.align	4


	//----- nvinfo : EIATTR_REGCOUNT
	.align		4
        /*0000*/ 	.byte	0x04, 0x2f
        /*0002*/ 	.short	(.L_3 - .L_2)
	.align		4
.L_2:
        /*0004*/ 	.word	index@(triton_poi_fused__native_batch_norm_legit_no_training_convolution_relu_32)
        /*0008*/ 	.word	0x0000001a


	//----- nvinfo : EIATTR_MIN_STACK_SIZE
	.align		4
.L_3:
        /*000c*/ 	.byte	0x04, 0x12
        /*000e*/ 	.short	(.L_5 - .L_4)
	.align		4
.L_4:
        /*0010*/ 	.word	index@(triton_poi_fused__native_batch_norm_legit_no_training_convolution_relu_32)
        /*0014*/ 	.word	0x00000000


	//----- nvinfo : EIATTR_FRAME_SIZE
	.align		4
.L_5:
        /*0018*/ 	.byte	0x04, 0x11
        /*001a*/ 	.short	(.L_7 - .L_6)
	.align		4
.L_6:
        /*001c*/ 	.word	index@(triton_poi_fused__native_batch_norm_legit_no_training_convolution_relu_32)
        /*0020*/ 	.word	0x00000000


	//----- nvinfo : EIATTR_MIN_STACK_SIZE
	.align		4
.L_7:
        /*0024*/ 	.byte	0x04, 0x12
        /*0026*/ 	.short	(.L_9 - .L_8)
	.align		4
.L_8:
        /*0028*/ 	.word	index@(triton_poi_fused__native_batch_norm_legit_no_training_convolution_relu_32)
        /*002c*/ 	.word	0x00000000
.L_9:


//--------------------- .nv.info.triton_poi_fused__native_batch_norm_legit_no_training_convolution_relu_32 --------------------------
	.section	.nv.info.triton_poi_fused__native_batch_norm_legit_no_training_convolution_relu_32,"",@"SHT_CUDA_INFO"
	.sectionflags	@""
	.align	4


	//----- nvinfo : EIATTR_CUDA_API_VERSION
	.align		4
        /*0000*/ 	.byte	0x04, 0x37
        /*0002*/ 	.short	(.L_11 - .L_10)
.L_10:
        /*0004*/ 	.word	0x0000007c


	//----- nvinfo : EIATTR_KPARAM_INFO
	.align		4
.L_11:
        /*0008*/ 	.byte	0x04, 0x17
        /*000a*/ 	.short	(.L_13 - .L_12)
.L_12:
        /*000c*/ 	.word	0x00000000
        /*0010*/ 	.short	0x0007
        /*0012*/ 	.short	0x0038
        /*0014*/ 	.byte	0x00, 0xf0, 0x11, 0x00


	//----- nvinfo : EIATTR_KPARAM_INFO
	.align		4
.L_13:
        /*0018*/ 	.byte	0x04, 0x17
        /*001a*/ 	.short	(.L_15 - .L_14)
.L_14:
        /*001c*/ 	.word	0x00000000
        /*0020*/ 	.short	0x0006
        /*0022*/ 	.short	0x0030
        /*0024*/ 	.byte	0x00, 0xf4, 0x21, 0x00


	//----- nvinfo : EIATTR_KPARAM_INFO
	.align		4
.L_15:
        /*0028*/ 	.byte	0x04, 0x17
        /*002a*/ 	.short	(.L_17 - .L_16)
.L_16:
        /*002c*/ 	.word	0x00000000
        /*0030*/ 	.short	0x0005
        /*0032*/ 	.short	0x0028
        /*0034*/ 	.byte	0x00, 0xf4, 0x21, 0x00


	//----- nvinfo : EIATTR_KPARAM_INFO
	.align		4
.L_17:
        /*0038*/ 	.byte	0x04, 0x17
        /*003a*/ 	.short	(.L_19 - .L_18)
.L_18:
        /*003c*/ 	.word	0x00000000
        /*0040*/ 	.short	0x0004
        /*0042*/ 	.short	0x0020
        /*0044*/ 	.byte	0x00, 0xf4, 0x21, 0x00


	//----- nvinfo : EIATTR_KPARAM_INFO
	.align		4
.L_19:
        /*0048*/ 	.byte	0x04, 0x17
        /*004a*/ 	.short	(.L_21 - .L_20)
.L_20:
        /*004c*/ 	.word	0x00000000
        /*0050*/ 	.short	0x0003
        /*0052*/ 	.short	0x0018
        /*0054*/ 	.byte	0x00, 0xf4, 0x21, 0x00


	//----- nvinfo : EIATTR_KPARAM_INFO
	.align		4
.L_21:
        /*0058*/ 	.byte	0x04, 0x17
        /*005a*/ 	.short	(.L_23 - .L_22)
.L_22:
        /*005c*/ 	.word	0x00000000
        /*0060*/ 	.short	0x0002
        /*0062*/ 	.short	0x0010
        /*0064*/ 	.byte	0x00, 0xf4, 0x21, 0x00


	//----- nvinfo : EIATTR_KPARAM_INFO
	.align		4
.L_23:
        /*0068*/ 	.byte	0x04, 0x17
        /*006a*/ 	.short	(.L_25 - .L_24)
.L_24:
        /*006c*/ 	.word	0x00000000
        /*0070*/ 	.short	0x0001
        /*0072*/ 	.short	0x0008
        /*0074*/ 	.byte	0x00, 0xf4, 0x21, 0x00


	//----- nvinfo : EIATTR_KPARAM_INFO
	.align		4
.L_25:
        /*0078*/ 	.byte	0x04, 0x17
        /*007a*/ 	.short	(.L_27 - .L_26)
.L_26:
        /*007c*/ 	.word	0x00000000
        /*0080*/ 	.short	0x0000
        /*0082*/ 	.short	0x0000
        /*0084*/ 	.byte	0x00, 0xf4, 0x21, 0x00


	//----- nvinfo : EIATTR_SPARSE_MMA_MASK
	.align		4
.L_27:
        /*0088*/ 	.byte	0x03, 0x50
        /*008a*/ 	.short	0x0000


	//----- nvinfo : EIATTR_MAXREG_COUNT
	.align		4
        /*008c*/ 	.byte	0x03, 0x1b
        /*008e*/ 	.short	0x00ff


	//----- nvinfo : EIATTR_EXIT_INSTR_OFFSETS
	.align		4
        /*0090*/ 	.byte	0x04, 0x1c
        /*0092*/ 	.short	(.L_29 - .L_28)


	//   ....[0]....
.L_28:
        /*0094*/ 	.word	0x00000480


	//----- nvinfo : EIATTR_REQNTID
	.align		4
.L_29:
        /*0098*/ 	.byte	0x04, 0x10
        /*009a*/ 	.short	(.L_31 - .L_30)
.L_30:
        /*009c*/ 	.word	0x00000080
        /*00a0*/ 	.word	0x00000001
        /*00a4*/ 	.word	0x00000001


	//----- nvinfo : EIATTR_CBANK_PARAM_SIZE
	.align		4
.L_31:
        /*00a8*/ 	.byte	0x03, 0x19
        /*00aa*/ 	.short	0x003c


	//----- nvinfo : EIATTR_PARAM_CBANK
	.align		4
        /*00ac*/ 	.byte	0x04, 0x0a
        /*00ae*/ 	.short	(.L_33 - .L_32)
	.align		4
.L_32:
        /*00b0*/ 	.word	index@(.nv.constant0.triton_poi_fused__native_batch_norm_legit_no_training_convolution_relu_32)
        /*00b4*/ 	.short	0x0210
        /*00b6*/ 	.short	0x003c


	//----- nvinfo : EIATTR_SW_WAR
	.align		4
.L_33:
        /*00b8*/ 	.byte	0x04, 0x36
        /*00ba*/ 	.short	(.L_35 - .L_34)
.L_34:
        /*00bc*/ 	.word	0x00000008
.L_35:


//--------------------- .nv.callgraph             --------------------------
	.section	.nv.callgraph,"",@"SHT_CUDA_CALLGRAPH"
	.align	4
	.sectionentsize	8
	.align		4
        /*0000*/ 	.word	0x00000000
	.align		4
        /*0004*/ 	.word	0xffffffff
	.align		4
        /*0008*/ 	.word	0x00000000
	.align		4
        /*000c*/ 	.word	0xfffffffe
	.align		4
        /*0010*/ 	.word	0x00000000
	.align		4
        /*0014*/ 	.word	0xfffffffd
	.align		4
        /*0018*/ 	.word	0x00000000
	.align		4
        /*001c*/ 	.word	0xfffffffc


//--------------------- .nv.constant4             --------------------------
	.section	.nv.constant4,"a",@progbits
	.align	8
	.align		8
.nv.constant4:
        /*0000*/ 	.dword	_$_str
	.align		8
        /*0008*/ 	.dword	_$_str_$_2


//--------------------- .text.triton_poi_fused__native_batch_norm_legit_no_training_convolution_relu_32 --------------------------
	.section	.text.triton_poi_fused__native_batch_norm_legit_no_training_convolution_relu_32,"ax",@progbits
	.align	128
        .global         triton_poi_fused__native_batch_norm_legit_no_training_convolution_relu_32
        .type           triton_poi_fused__native_batch_norm_legit_no_training_convolution_relu_32,@function
        .size           triton_poi_fused__native_batch_norm_legit_no_training_convolution_relu_32,(.L_x_1 - triton_poi_fused__native_batch_norm_legit_no_training_convolution_relu_32)
        .other          triton_poi_fused__native_batch_norm_legit_no_training_convolution_relu_32,@"STO_CUDA_ENTRY STV_DEFAULT"
triton_poi_fused__native_batch_norm_legit_no_training_convolution_relu_32:
.text.triton_poi_fused__native_batch_norm_legit_no_training_convolution_relu_32:
[----:B------:R-:W-:Y:S01]  /*0000*/  LDC R1, c[0x0][0x28] ;  /* 0x00000a00ff017b82 */ /* 0x000fe20000000800 */
[----:B------:R-:W1:Y:S07]  /*0010*/  S2R R0, SR_TID.X ;  /* 0x0000000000007919 */ /* 0x000e6e0000002100 */
[----:B------:R-:W2:Y:S01]  /*0020*/  LDC.64 R20, c[0x0][0x228] ;  /* 0x00008a00ff147b82 */ /* 0x000ea20000000a00 */
[----:B------:R-:W-:Y:S01]  /*0030*/  ULDC.64 UR4, c[0x0][0x208] ;  /* 0x0000820000047ab9 */ /* 0x000fe20000000a00 */
[----:B------:R-:W3:Y:S06]  /*0040*/  S2R R5, SR_CTAID.X ;  /* 0x0000000000057919 */ /* 0x000eec0000002500 */
[----:B------:R-:W4:Y:S08]  /*0050*/  LDC.64 R16, c[0x0][0x218] ;  /* 0x00008600ff107b82 */ /* 0x000f300000000a00 */
[----:B------:R-:W5:Y:S08]  /*0060*/  LDC.64 R18, c[0x0][0x220] ;  /* 0x00008800ff127b82 */ /* 0x000f700000000a00 */
[----:B------:R-:W4:Y:S01]  /*0070*/  LDC.64 R12, c[0x0][0x230] ;  /* 0x00008c00ff0c7b82 */ /* 0x000f220000000a00 */
[----:B-1----:R-:W-:-:S07]  /*0080*/  SHF.L.U32 R0, R0, 0x2, RZ ;  /* 0x0000000200007819 */ /* 0x002fce00000006ff */
[----:B------:R-:W1:Y:S01]  /*0090*/  LDC.64 R8, c[0x0][0x238] ;  /* 0x00008e00ff087b82 */ /* 0x000e620000000a00 */
[----:B---3--:R-:W-:Y:S02]  /*00a0*/  SHF.R.S32.HI R3, RZ, 0x16, R5 ;  /* 0x00000016ff037819 */ /* 0x008fe40000011405 */
[----:B------:R-:W-:Y:S02]  /*00b0*/  LOP3.LUT R0, R0, 0x1fc, RZ, 0xc0, !PT ;  /* 0x000001fc00007812 */ /* 0x000fe400078ec0ff */
[----:B------:R-:W-:Y:S02]  /*00c0*/  SGXT R3, R3, 0x1 ;  /* 0x000000010303781a */ /* 0x000fe40000000200 */
[----:B------:R-:W-:-:S04]  /*00d0*/  LEA R0, R5, R0, 0x9 ;  /* 0x0000000005007211 */ /* 0x000fc800078e48ff */
[----:B------:R-:W-:-:S04]  /*00e0*/  LEA.HI R3, R3, R0, RZ, 0x6 ;  /* 0x0000000003037211 */ /* 0x000fc800078f30ff */
[--C-:B------:R-:W-:Y:S02]  /*00f0*/  SHF.R.S32.HI R15, RZ, 0x6, R3.reuse ;  /* 0x00000006ff0f7819 */ /* 0x100fe40000011403 */
[----:B------:R-:W-:-:S04]  /*0100*/  SHF.R.S32.HI R2, RZ, 0x1f, R3 ;  /* 0x0000001fff027819 */ /* 0x000fc80000011403 */
[----:B------:R-:W-:-:S04]  /*0110*/  LEA.HI R2, R2, R15, RZ, 0x8 ;  /* 0x0000000f02027211 */ /* 0x000fc800078f40ff */
[----:B------:R-:W-:-:S04]  /*0120*/  LOP3.LUT R2, R2, 0xffffff00, RZ, 0xc0, !PT ;  /* 0xffffff0002027812 */ /* 0x000fc800078ec0ff */
[----:B------:R-:W-:Y:S02]  /*0130*/  IADD3 R15, R15, -R2, RZ ;  /* 0x800000020f0f7210 */ /* 0x000fe40007ffe0ff */
[----:B------:R-:W3:Y:S03]  /*0140*/  LDC.64 R2, c[0x0][0x210] ;  /* 0x00008400ff027b82 */ /* 0x000ee60000000a00 */
[----:B--2---:R-:W-:-:S05]  /*0150*/  IMAD.WIDE R20, R15, 0x4, R20 ;  /* 0x000000040f147825 */ /* 0x004fca00078e0214 */
[----:B------:R2:W2:Y:S01]  /*0160*/  LDG.E.EL R10, desc[UR4][R20.64] ;  /* 0x00000004140a7981 */ /* 0x0004a2000c2e1900 */
[----:B----4-:R-:W-:-:S04]  /*0170*/  IMAD.WIDE R16, R15, 0x4, R16 ;  /* 0x000000040f107825 */ /* 0x010fc800078e0210 */
[----:B-----5:R-:W-:Y:S01]  /*0180*/  IMAD.WIDE R18, R15, 0x4, R18 ;  /* 0x000000040f127825 */ /* 0x020fe200078e0212 */
[----:B------:R4:W5:Y:S04]  /*0190*/  LDG.E.EL R11, desc[UR4][R16.64] ;  /* 0x00000004100b7981 */ /* 0x000968000c2e1900 */
[----:B------:R-:W5:Y:S01]  /*01a0*/  LDG.E.EL R14, desc[UR4][R18.64] ;  /* 0x00000004120e7981 */ /* 0x000f62000c2e1900 */
[----:B---3--:R-:W-:-:S05]  /*01b0*/  IMAD.WIDE R2, R0, 0x4, R2 ;  /* 0x0000000400027825 */ /* 0x008fca00078e0202 */
[----:B------:R-:W5:Y:S01]  /*01c0*/  LDG.E.128 R4, desc[UR4][R2.64] ;  /* 0x0000000402047981 */ /* 0x000f62000c1e1d00 */
[----:B0-2---:R-:W-:-:S04]  /*01d0*/  IMAD.WIDE R20, R15, 0x4, R12 ;  /* 0x000000040f147825 */ /* 0x005fc800078e020c */
[----:B-1----:R-:W-:Y:S01]  /*01e0*/  IMAD.WIDE R22, R15, 0x4, R8 ;  /* 0x000000040f167825 */ /* 0x002fe200078e0208 */
[----:B------:R-:W2:Y:S01]  /*01f0*/  LDG.E.EL R12, desc[UR4][R20.64] ;  /* 0x00000004140c7981 */ /* 0x000ea2000c2e1900 */
[----:B----4-:R-:W-:Y:S01]  /*0200*/  HFMA2.MMA R16, -RZ, RZ, 1.625, 0 ;  /* 0x3e800000ff107435 */ /* 0x010fe200000001ff */
[----:B------:R-:W0:Y:S02]  /*0210*/  LDC.64 R8, c[0x0][0x240] ;  /* 0x00009000ff087b82 */ /* 0x000e240000000a00 */
[----:B------:R-:W2:Y:S01]  /*0220*/  LDG.E.EL R13, desc[UR4][R22.64] ;  /* 0x00000004160d7981 */ /* 0x000ea2000c2e1900 */
[----:B------:R-:W-:-:S04]  /*0230*/  FADD R10, R10, 9.9999997473787516356e-06 ;  /* 0x3727c5ac0a0a7421 */ /* 0x000fc80000000000 */
[----:B------:R-:W1:Y:S02]  /*0240*/  MUFU.SQRT R15, R10 ;  /* 0x0000000a000f7308 */ /* 0x000e640000002000 */
[C---:B-1----:R-:W-:Y:S02]  /*0250*/  FSETP.GT.AND P0, PT, R15.reuse, 8.50705917302346158658e+37, PT ;  /* 0x7e8000000f00780b */ /* 0x042fe40003f04000 */
[----:B------:R-:W-:-:S11]  /*0260*/  FSETP.GEU.AND P1, PT, R15, 1.175494350822287508e-38, PT ;  /* 0x008000000f00780b */ /* 0x000fd60003f2e000 */
[----:B------:R-:W-:-:S04]  /*0270*/  @P0 FMUL R15, R15, 0.25 ;  /* 0x3e8000000f0f0820 */ /* 0x000fc80000400000 */
[----:B------:R-:W-:-:S06]  /*0280*/  @!P1 FMUL R15, R15, 16777216 ;  /* 0x4b8000000f0f9820 */ /* 0x000fcc0000400000 */
[----:B------:R-:W1:Y:S01]  /*0290*/  MUFU.RCP R15, R15 ;  /* 0x0000000f000f7308 */ /* 0x000e620000001000 */
[----:B------:R-:W-:Y:S01]  /*02a0*/  FSEL R16, R16, 1, P0 ;  /* 0x3f80000010107808 */ /* 0x000fe20000000000 */
[--C-:B-----5:R-:W-:Y:S01]  /*02b0*/  FADD R4, R4, R11.reuse ;  /* 0x0000000b04047221 */ /* 0x120fe20000000000 */
[--C-:B------:R-:W-:Y:S01]  /*02c0*/  FADD R5, R5, R11.reuse ;  /* 0x0000000b05057221 */ /* 0x100fe20000000000 */
[--C-:B------:R-:W-:Y:S02]  /*02d0*/  FADD R6, R6, R11.reuse ;  /* 0x0000000b06067221 */ /* 0x100fe40000000000 */
[----:B------:R-:W-:Y:S01]  /*02e0*/  @!P1 FMUL R16, R16, 16777216 ;  /* 0x4b80000010109820 */ /* 0x000fe20000400000 */
[----:B------:R-:W-:Y:S01]  /*02f0*/  FADD R7, R7, R11 ;  /* 0x0000000b07077221 */ /* 0x000fe20000000000 */
[C---:B------:R-:W-:Y:S01]  /*0300*/  FADD R11, -R14.reuse, R4 ;  /* 0x000000040e0b7221 */ /* 0x040fe20000000100 */
[C---:B------:R-:W-:Y:S02]  /*0310*/  FADD R17, -R14.reuse, R6 ;  /* 0x000000060e117221 */ /* 0x040fe40000000100 */
[C---:B------:R-:W-:Y:S01]  /*0320*/  FADD R19, -R14.reuse, R7 ;  /* 0x000000070e137221 */ /* 0x040fe20000000100 */
[----:B-1----:R-:W-:Y:S01]  /*0330*/  FMUL R16, R15, R16 ;  /* 0x000000100f107220 */ /* 0x002fe20000400000 */
[----:B------:R-:W-:-:S03]  /*0340*/  FADD R15, -R14, R5 ;  /* 0x000000050e0f7221 */ /* 0x000fc60000000100 */
[C---:B------:R-:W-:Y:S01]  /*0350*/  FMUL R11, R16.reuse, R11 ;  /* 0x0000000b100b7220 */ /* 0x040fe20000400000 */
[C---:B------:R-:W-:Y:S01]  /*0360*/  FMUL R14, R16.reuse, R15 ;  /* 0x0000000f100e7220 */ /* 0x040fe20000400000 */
[C---:B------:R-:W-:Y:S01]  /*0370*/  FMUL R10, R16.reuse, R17 ;  /* 0x00000011100a7220 */ /* 0x040fe20000400000 */
[----:B------:R-:W-:Y:S01]  /*0380*/  FMUL R16, R16, R19 ;  /* 0x0000001310107220 */ /* 0x000fe20000400000 */
[C-C-:B--2---:R-:W-:Y:S01]  /*0390*/  FFMA R11, R12.reuse, R11, R13.reuse ;  /* 0x0000000b0c0b7223 */ /* 0x144fe2000000000d */
[C-C-:B------:R-:W-:Y:S01]  /*03a0*/  FFMA R14, R12.reuse, R14, R13.reuse ;  /* 0x0000000e0c0e7223 */ /* 0x140fe2000000000d */
[C-C-:B------:R-:W-:Y:S01]  /*03b0*/  FFMA R10, R12.reuse, R10, R13.reuse ;  /* 0x0000000a0c0a7223 */ /* 0x140fe2000000000d */
[----:B------:R-:W-:Y:S02]  /*03c0*/  FFMA R16, R12, R16, R13 ;  /* 0x000000100c107223 */ /* 0x000fe4000000000d */
[----:B------:R-:W-:Y:S02]  /*03d0*/  FSETP.GEU.AND P3, PT, R11, RZ, PT ;  /* 0x000000ff0b00720b */ /* 0x000fe40003f6e000 */
[----:B------:R-:W-:-:S02]  /*03e0*/  FSETP.GEU.AND P2, PT, R14, RZ, PT ;  /* 0x000000ff0e00720b */ /* 0x000fc40003f4e000 */
[----:B------:R-:W-:Y:S02]  /*03f0*/  FSETP.GEU.AND P1, PT, R10, RZ, PT ;  /* 0x000000ff0a00720b */ /* 0x000fe40003f2e000 */
[----:B------:R-:W-:Y:S01]  /*0400*/  FSETP.GEU.AND P0, PT, R16, RZ, PT ;  /* 0x000000ff1000720b */ /* 0x000fe20003f0e000 */
[----:B0-----:R-:W-:Y:S01]  /*0410*/  IMAD.WIDE R12, R0, 0x4, R8 ;  /* 0x00000004000c7825 */ /* 0x001fe200078e0208 */
[----:B------:R-:W-:Y:S02]  /*0420*/  SEL R8, R11, RZ, P3 ;  /* 0x000000ff0b087207 */ /* 0x000fe40001800000 */
[----:B------:R-:W-:Y:S02]  /*0430*/  SEL R9, R14, RZ, P2 ;  /* 0x000000ff0e097207 */ /* 0x000fe40001000000 */
[----:B------:R-:W-:Y:S02]  /*0440*/  SEL R10, R10, RZ, P1 ;  /* 0x000000ff0a0a7207 */ /* 0x000fe40000800000 */
[----:B------:R-:W-:Y:S01]  /*0450*/  SEL R11, R16, RZ, P0 ;  /* 0x000000ff100b7207 */ /* 0x000fe20000000000 */
[----:B------:R-:W-:Y:S04]  /*0460*/  STG.E.128 desc[UR4][R2.64], R4 ;  /* 0x0000000402007986 */ /* 0x000fe8000c101d04 */
[----:B------:R-:W-:Y:S01]  /*0470*/  STG.E.128 desc[UR4][R12.64], R8 ;  /* 0x000000080c007986 */ /* 0x000fe2000c101d04 */
[----:B------:R-:W-:Y:S05]  /*0480*/  EXIT ;  /* 0x000000000000794d */ /* 0x000fea0003800000 */
.L_x_0:
[----:B------:R-:W-:-:S00]  /*0490*/  BRA `(.L_x_0) ;  /* 0xfffffffc00fc7947 */ /* 0x000fc0000383ffff */
[----:B------:R-:W-:-:S00]  /*04a0*/  NOP ;  /* 0x0000000000007918 */ /* 0x000fc00000000000 */
        /* <DEDUP_REMOVED lines=13> */
.L_x_1:


//--------------------- .nv.global.init           --------------------------
	.section	.nv.global.init,"aw",@progbits
.nv.global.init:
	.type		_$_str,@object
	.size		_$_str,(_$_str_$_2 - _$_str)
_$_str:
        /*0000*/ 	.byte	0x5f, 0x5f, 0x43, 0x55, 0x44, 0x41, 0x5f, 0x46, 0x54, 0x5a, 0x00
	.type		_$_str_$_2,@object
	.size		_$_str_$_2,(.L_1 - _$_str_$_2)
_$_str_$_2:
        /*000b*/ 	.byte	0x5f, 0x5f, 0x43, 0x55, 0x44, 0x41, 0x5f, 0x50, 0x52, 0x45, 0x43, 0x5f, 0x53, 0x51, 0x52, 0x54
        /*001b*/ 	.byte	0x00
.L_1:


//--------------------- .nv.constant0.triton_poi_fused__native_batch_norm_legit_no_training_convolution_relu_32 --------------------------
	.section	.nv.constant0.triton_poi_fused__native_batch_norm_legit_no_training_convolution_relu_32,"a",@progbits
	.sectionflags	@""
	.align	4
.nv.constant0.triton_poi_fused__native_batch_norm_legit_no_training_convolution_relu_32:
	.zero		588
